	.headerflags	@"EF_CUDA_TEXMODE_UNIFIED EF_CUDA_64BIT_ADDRESS EF_CUDA_ACCELERATORS EF_CUDA_SM90 EF_CUDA_VIRTUAL_SM(EF_CUDA_SM90)"
	.elftype	@"ET_EXEC"


//--------------------- .nv.info                  --------------------------
	.section	.nv.info,"",@"SHT_CUDA_INFO"
	.align	4


	//----- nvinfo : EIATTR_REGCOUNT
	.align		4
        /*0000*/ 	.byte	0x04, 0x2f
        /*0002*/ 	.short	(.L_2 - .L_1)
	.align		4
.L_1:
        /*0004*/ 	.word	index@(triton_)
        /*0008*/ 	.word	0x00000028


	//----- nvinfo : EIATTR_MIN_STACK_SIZE
	.align		4
.L_2:
        /*000c*/ 	.byte	0x04, 0x12
        /*000e*/ 	.short	(.L_4 - .L_3)
	.align		4
.L_3:
        /*0010*/ 	.word	index@(triton_)
        /*0014*/ 	.word	0x00000000


	//----- nvinfo : EIATTR_FRAME_SIZE
	.align		4
.L_4:
        /*0018*/ 	.byte	0x04, 0x11
        /*001a*/ 	.short	(.L_6 - .L_5)
	.align		4
.L_5:
        /*001c*/ 	.word	index@(triton_)
        /*0020*/ 	.word	0x00000000


	//----- nvinfo : EIATTR_MIN_STACK_SIZE
	.align		4
.L_6:
        /*0024*/ 	.byte	0x04, 0x12
        /*0026*/ 	.short	(.L_8 - .L_7)
	.align		4
.L_7:
        /*0028*/ 	.word	index@(triton_)
        /*002c*/ 	.word	0x00000000
.L_8:


//--------------------- .nv.info.triton_          --------------------------
	.section	.nv.info.triton_,"",@"SHT_CUDA_INFO"
	.sectionflags	@""
	.align	4


	//----- nvinfo : EIATTR_CUDA_API_VERSION
	.align		4
        /*0000*/ 	.byte	0x04, 0x37
        /*0002*/ 	.short	(.L_10 - .L_9)
.L_9:
        /*0004*/ 	.word	0x0000007c


	//----- nvinfo : EIATTR_KPARAM_INFO
	.align		4
.L_10:
        /*0008*/ 	.byte	0x04, 0x17
        /*000a*/ 	.short	(.L_12 - .L_11)
.L_11:
        /*000c*/ 	.word	0x00000000
        /*0010*/ 	.short	0x000a
        /*0012*/ 	.short	0x004c
        /*0014*/ 	.byte	0x00, 0xf0, 0x11, 0x00


	//----- nvinfo : EIATTR_KPARAM_INFO
	.align		4
.L_12:
        /*0018*/ 	.byte	0x04, 0x17
        /*001a*/ 	.short	(.L_14 - .L_13)
.L_13:
        /*001c*/ 	.word	0x00000000
        /*0020*/ 	.short	0x0009
        /*0022*/ 	.short	0x0048
        /*0024*/ 	.byte	0x00, 0xf0, 0x11, 0x00


	//----- nvinfo : EIATTR_KPARAM_INFO
	.align		4
.L_14:
        /*0028*/ 	.byte	0x04, 0x17
        /*002a*/ 	.short	(.L_16 - .L_15)
.L_15:
        /*002c*/ 	.word	0x00000000
        /*0030*/ 	.short	0x0008
        /*0032*/ 	.short	0x0040
        /*0034*/ 	.byte	0x00, 0xf0, 0x21, 0x00


	//----- nvinfo : EIATTR_KPARAM_INFO
	.align		4
.L_16:
        /*0038*/ 	.byte	0x04, 0x17
        /*003a*/ 	.short	(.L_18 - .L_17)
.L_17:
        /*003c*/ 	.word	0x00000000
        /*0040*/ 	.short	0x0007
        /*0042*/ 	.short	0x0038
        /*0044*/ 	.byte	0x00, 0xf0, 0x21, 0x00


	//----- nvinfo : EIATTR_KPARAM_INFO
	.align		4
.L_18:
        /*0048*/ 	.byte	0x04, 0x17
        /*004a*/ 	.short	(.L_20 - .L_19)
.L_19:
        /*004c*/ 	.word	0x00000000
        /*0050*/ 	.short	0x0006
        /*0052*/ 	.short	0x0030
        /*0054*/ 	.byte	0x00, 0xf0, 0x21, 0x00


	//----- nvinfo : EIATTR_KPARAM_INFO
	.align		4
.L_20:
        /*0058*/ 	.byte	0x04, 0x17
        /*005a*/ 	.short	(.L_22 - .L_21)
.L_21:
        /*005c*/ 	.word	0x00000000
        /*0060*/ 	.short	0x0005
        /*0062*/ 	.short	0x0028
        /*0064*/ 	.byte	0x00, 0xf0, 0x21, 0x00


	//----- nvinfo : EIATTR_KPARAM_INFO
	.align		4
.L_22:
        /*0068*/ 	.byte	0x04, 0x17
        /*006a*/ 	.short	(.L_24 - .L_23)
.L_23:
        /*006c*/ 	.word	0x00000000
        /*0070*/ 	.short	0x0004
        /*0072*/ 	.short	0x0020
        /*0074*/ 	.byte	0x00, 0xf0, 0x21, 0x00


	//----- nvinfo : EIATTR_KPARAM_INFO
	.align		4
.L_24:
        /*0078*/ 	.byte	0x04, 0x17
        /*007a*/ 	.short	(.L_26 - .L_25)
.L_25:
        /*007c*/ 	.word	0x00000000
        /*0080*/ 	.short	0x0003
        /*0082*/ 	.short	0x0018
        /*0084*/ 	.byte	0x00, 0xf0, 0x21, 0x00


	//----- nvinfo : EIATTR_KPARAM_INFO
	.align		4
.L_26:
        /*0088*/ 	.byte	0x04, 0x17
        /*008a*/ 	.short	(.L_28 - .L_27)
.L_27:
        /*008c*/ 	.word	0x00000000
        /*0090*/ 	.short	0x0002
        /*0092*/ 	.short	0x0010
        /*0094*/ 	.byte	0x00, 0xf0, 0x21, 0x00


	//----- nvinfo : EIATTR_KPARAM_INFO
	.align		4
.L_28:
        /*0098*/ 	.byte	0x04, 0x17
        /*009a*/ 	.short	(.L_30 - .L_29)
.L_29:
        /*009c*/ 	.word	0x00000000
        /*00a0*/ 	.short	0x0001
        /*00a2*/ 	.short	0x0008
        /*00a4*/ 	.byte	0x00, 0xf0, 0x21, 0x00


	//----- nvinfo : EIATTR_KPARAM_INFO
	.align		4
.L_30:
        /*00a8*/ 	.byte	0x04, 0x17
        /*00aa*/ 	.short	(.L_32 - .L_31)
.L_31:
        /*00ac*/ 	.word	0x00000000
        /*00b0*/ 	.short	0x0000
        /*00b2*/ 	.short	0x0000
        /*00b4*/ 	.byte	0x00, 0xf0, 0x21, 0x00


	//----- nvinfo : EIATTR_SPARSE_MMA_MASK
	.align		4
.L_32:
        /*00b8*/ 	.byte	0x03, 0x50
        /*00ba*/ 	.short	0x0000


	//----- nvinfo : EIATTR_MAXREG_COUNT
	.align		4
        /*00bc*/ 	.byte	0x03, 0x1b
        /*00be*/ 	.short	0x00ff


	//----- nvinfo : EIATTR_EXIT_INSTR_OFFSETS
	.align		4
        /*00c0*/ 	.byte	0x04, 0x1c
        /*00c2*/ 	.short	(.L_34 - .L_33)


	//   ....[0]....
.L_33:
        /*00c4*/ 	.word	0x00001340


	//   ....[1]....
        /*00c8*/ 	.word	0x00001360


	//----- nvinfo : EIATTR_MAX_THREADS
	.align		4
.L_34:
        /*00cc*/ 	.byte	0x04, 0x05
        /*00ce*/ 	.short	(.L_36 - .L_35)
.L_35:
        /*00d0*/ 	.word	0x00000080
        /*00d4*/ 	.word	0x00000001
        /*00d8*/ 	.word	0x00000001


	//----- nvinfo : EIATTR_CBANK_PARAM_SIZE
	.align		4
.L_36:
        /*00dc*/ 	.byte	0x03, 0x19
        /*00de*/ 	.short	0x0050


	//----- nvinfo : EIATTR_PARAM_CBANK
	.align		4
        /*00e0*/ 	.byte	0x04, 0x0a
        /*00e2*/ 	.short	(.L_38 - .L_37)
	.align		4
.L_37:
        /*00e4*/ 	.word	index@(.nv.constant0.triton_)
        /*00e8*/ 	.short	0x0210
        /*00ea*/ 	.short	0x0050


	//----- nvinfo : EIATTR_SW_WAR
	.align		4
.L_38:
        /*00ec*/ 	.byte	0x04, 0x36
        /*00ee*/ 	.short	(.L_40 - .L_39)
.L_39:
        /*00f0*/ 	.word	0x00000008
.L_40:


//--------------------- .nv.callgraph             --------------------------
	.section	.nv.callgraph,"",@"SHT_CUDA_CALLGRAPH"
	.align	4
	.sectionentsize	8
	.align		4
        /*0000*/ 	.word	0x00000000
	.align		4
        /*0004*/ 	.word	0xffffffff
	.align		4
        /*0008*/ 	.word	0x00000000
	.align		4
        /*000c*/ 	.word	0xfffffffe
	.align		4
        /*0010*/ 	.word	0x00000000
	.align		4
        /*0014*/ 	.word	0xfffffffd
	.align		4
        /*0018*/ 	.word	0x00000000
	.align		4
        /*001c*/ 	.word	0xfffffffc


//--------------------- .nv.constant4             --------------------------
	.section	.nv.constant4,"a",@progbits
	.align	8
	.align		8
.nv.constant4:
        /*0000*/ 	.dword	_$_str


//--------------------- .text.triton_             --------------------------
	.section	.text.triton_,"ax",@progbits
	.align	128
        .global         triton_
        .type           triton_,@function
        .size           triton_,(.L_x_1 - triton_)
        .other          triton_,@"STO_CUDA_ENTRY STV_DEFAULT"
triton_:
.text.triton_:
[----:B------:R-:W0:Y:S01]  /*0000*/  LDC R1, c[0x0][0x28] ;  /* 0x00000a00ff017b82 */ /* 0x000e220000000800 */
[----:B------:R-:W1:Y:S07]  /*0010*/  S2R R0, SR_TID.X ;  /* 0x0000000000007919 */ /* 0x000e6e0000002100 */
[----:B------:R-:W2:Y:S01]  /*0020*/  LDC.64 R4, c[0x0][0x230] ;  /* 0x00008c00ff047b82 */ /* 0x000ea20000000a00 */
[----:B------:R-:W-:Y:S01]  /*0030*/  ULDC.64 UR6, c[0x0][0x258] ;  /* 0x0000960000067ab9 */ /* 0x000fe20000000a00 */
[----:B------:R-:W-:Y:S01]  /*0040*/  CS2R R10, SRZ ;  /* 0x00000000000a7805 */ /* 0x000fe2000001ff00 */
[----:B------:R-:W3:Y:S01]  /*0050*/  S2R R3, SR_CTAID.X ;  /* 0x0000000000037919 */ /* 0x000ee20000002500 */
[----:B------:R-:W-:-:S02]  /*0060*/  CS2R R12, SRZ ;  /* 0x00000000000c7805 */ /* 0x000fc4000001ff00 */
[----:B------:R-:W-:Y:S01]  /*0070*/  CS2R R14, SRZ ;  /* 0x00000000000e7805 */ /* 0x000fe2000001ff00 */
[----:B------:R-:W-:Y:S01]  /*0080*/  ULDC.64 UR4, c[0x0][0x208] ;  /* 0x0000820000047ab9 */ /* 0x000fe20000000a00 */
[----:B------:R-:W4:Y:S01]  /*0090*/  LDC.64 R6, c[0x0][0x238] ;  /* 0x00008e00ff067b82 */ /* 0x000f220000000a00 */
[----:B------:R-:W-:Y:S01]  /*00a0*/  CS2R R26, SRZ ;  /* 0x00000000001a7805 */ /* 0x000fe2000001ff00 */
[----:B------:R-:W-:Y:S01]  /*00b0*/  IMAD.MOV.U32 R23, RZ, RZ, RZ ;  /* 0x000000ffff177224 */ /* 0x000fe200078e00ff */
[----:B------:R-:W-:Y:S02]  /*00c0*/  CS2R R24, SRZ ;  /* 0x0000000000187805 */ /* 0x000fe4000001ff00 */
[----:B------:R-:W-:Y:S01]  /*00d0*/  CS2R R28, SRZ ;  /* 0x00000000001c7805 */ /* 0x000fe2000001ff00 */
[----:B------:R-:W-:Y:S02]  /*00e0*/  IMAD.MOV.U32 R30, RZ, RZ, RZ ;  /* 0x000000ffff1e7224 */ /* 0x000fe400078e00ff */
[----:B------:R-:W5:Y:S01]  /*00f0*/  LDC.64 R32, c[0x0][0x240] ;  /* 0x00009000ff207b82 */ /* 0x000f620000000a00 */
[----:B-1----:R-:W-:-:S05]  /*0100*/  IMAD.SHL.U32 R0, R0, 0x8, RZ ;  /* 0x0000000800007824 */ /* 0x002fca00078e00ff */
[----:B------:R-:W-:-:S05]  /*0110*/  LOP3.LUT R0, R0, 0x3f8, RZ, 0xc0, !PT ;  /* 0x000003f800007812 */ /* 0x000fca00078ec0ff */
[----:B---3--:R-:W-:-:S04]  /*0120*/  IMAD R0, R3, 0x400, R0 ;  /* 0x0000040003007824 */ /* 0x008fc800078e0200 */
[C---:B------:R-:W-:Y:S01]  /*0130*/  IMAD.HI R2, R0.reuse, 0x2aaaaaab, RZ ;  /* 0x2aaaaaab00027827 */ /* 0x040fe200078e02ff */
[----:B------:R-:W-:-:S04]  /*0140*/  ISETP.GE.AND P2, PT, R0, UR7, PT ;  /* 0x0000000700007c0c */ /* 0x000fc8000bf46270 */
[----:B------:R-:W-:-:S04]  /*0150*/  SHF.R.U32.HI R3, RZ, 0x1f, R2 ;  /* 0x0000001fff037819 */ /* 0x000fc80000011602 */
[----:B------:R-:W-:-:S04]  /*0160*/  LEA.HI.SX32 R19, R2, R3, 0x17 ;  /* 0x0000000302137211 */ /* 0x000fc800078fbaff */
[----:B------:R-:W-:Y:S01]  /*0170*/  IADD3 R3, R19, -UR6, RZ ;  /* 0x8000000613037c10 */ /* 0x000fe2000fffe0ff */
[C---:B------:R-:W-:Y:S01]  /*0180*/  IMAD R34, R19.reuse, -0xc00, R0 ;  /* 0xfffff40013227824 */ /* 0x040fe200078e0200 */
[----:B------:R-:W-:-:S03]  /*0190*/  ISETP.GE.AND P1, PT, R19, UR6, !P2 ;  /* 0x0000000613007c0c */ /* 0x000fc6000d726270 */
[----:B------:R-:W-:Y:S02]  /*01a0*/  IMAD R9, R3, 0xc00, R34 ;  /* 0x00000c0003097824 */ /* 0x000fe400078e0222 */
[----:B----4-:R-:W-:-:S04]  /*01b0*/  IMAD.WIDE R6, R34, 0x2, R6 ;  /* 0x0000000222067825 */ /* 0x010fc800078e0206 */
[----:B--2---:R-:W-:Y:S01]  /*01c0*/  IMAD.WIDE R4, R9, 0x2, R4 ;  /* 0x0000000209047825 */ /* 0x004fe200078e0204 */
[----:B------:R-:W-:Y:S02]  /*01d0*/  CS2R R8, SRZ ;  /* 0x0000000000087805 */ /* 0x000fe4000001ff00 */
[----:B------:R-:W-:Y:S01]  /*01e0*/  SHF.R.S32.HI R17, RZ, 0x1f, R0 ;  /* 0x0000001fff117819 */ /* 0x000fe20000011400 */
[----:B------:R-:W2:Y:S03]  /*01f0*/  @P1 LDG.E.EL.128 R12, desc[UR4][R6.64] ;  /* 0x00000004060c1981 */ /* 0x000ea6000c2e1d00 */
[----:B------:R-:W-:Y:S01]  /*0200*/  LEA.HI R20, R17, R0, RZ, 0x7 ;  /* 0x0000000011147211 */ /* 0x000fe200078f38ff */
[----:B------:R1:W3:Y:S01]  /*0210*/  @P1 LDG.E.128 R8, desc[UR4][R4.64] ;  /* 0x0000000404081981 */ /* 0x0002e2000c1e1d00 */
[----:B------:R-:W4:Y:S02]  /*0220*/  LDC.64 R16, c[0x0][0x220] ;  /* 0x00008800ff107b82 */ /* 0x000f240000000a00 */
[----:B------:R-:W-:-:S02]  /*0230*/  SHF.R.S32.HI R2, RZ, 0x7, R20 ;  /* 0x00000007ff027819 */ /* 0x000fc40000011414 */
[----:B------:R-:W-:-:S03]  /*0240*/  ISETP.GE.AND P3, PT, R19, UR6, PT ;  /* 0x0000000613007c0c */ /* 0x000fc6000bf66270 */
[----:B------:R-:W-:Y:S01]  /*0250*/  IMAD.HI R18, R2, 0x2aaaaaab, RZ ;  /* 0x2aaaaaab02127827 */ /* 0x000fe200078e02ff */
[----:B------:R-:W-:-:S04]  /*0260*/  ISETP.LT.AND P0, PT, R0, UR7, !P3 ;  /* 0x0000000700007c0c */ /* 0x000fc8000df01270 */
[----:B------:R-:W-:-:S04]  /*0270*/  SHF.R.U32.HI R21, RZ, 0x1f, R18 ;  /* 0x0000001fff157819 */ /* 0x000fc80000011612 */
[----:B------:R-:W-:-:S05]  /*0280*/  LEA.HI R21, R18, R21, RZ, 0x1e ;  /* 0x0000001512157211 */ /* 0x000fca00078ff0ff */
[----:B------:R-:W-:-:S04]  /*0290*/  IMAD R2, R21, -0x18, R2 ;  /* 0xffffffe815027824 */ /* 0x000fc800078e0202 */
[----:B------:R-:W-:-:S04]  /*02a0*/  IMAD R19, R19, 0x18, R2 ;  /* 0x0000001813137824 */ /* 0x000fc800078e0202 */
[----:B0---4-:R-:W-:-:S05]  /*02b0*/  IMAD.WIDE R16, R19, 0x4, R16 ;  /* 0x0000000413107825 */ /* 0x011fca00078e0210 */
[----:B------:R-:W4:Y:S04]  /*02c0*/  @P0 LDG.E.EL R27, desc[UR4][R16.64] ;  /* 0x00000004101b0981 */ /* 0x000f28000c2e1900 */
[----:B------:R-:W4:Y:S04]  /*02d0*/  @P0 LDG.E.EL R23, desc[UR4][R16.64] ;  /* 0x0000000410170981 */ /* 0x000f28000c2e1900 */
[----:B------:R-:W4:Y:S04]  /*02e0*/  @P0 LDG.E.EL R24, desc[UR4][R16.64] ;  /* 0x0000000410180981 */ /* 0x000f28000c2e1900 */
[----:B------:R-:W4:Y:S04]  /*02f0*/  @P0 LDG.E.EL R25, desc[UR4][R16.64] ;  /* 0x0000000410190981 */ /* 0x000f28000c2e1900 */
[----:B------:R-:W4:Y:S04]  /*0300*/  @P0 LDG.E.EL R26, desc[UR4][R16.64] ;  /* 0x00000004101a0981 */ /* 0x000f28000c2e1900 */
[----:B------:R-:W4:Y:S04]  /*0310*/  @P0 LDG.E.EL R28, desc[UR4][R16.64] ;  /* 0x00000004101c0981 */ /* 0x000f28000c2e1900 */
[----:B------:R-:W4:Y:S04]  /*0320*/  @P0 LDG.E.EL R29, desc[UR4][R16.64] ;  /* 0x00000004101d0981 */ /* 0x000f28000c2e1900 */
[----:B------:R0:W4:Y:S01]  /*0330*/  @P0 LDG.E.EL R30, desc[UR4][R16.64] ;  /* 0x00000004101e0981 */ /* 0x000122000c2e1900 */
[----:B------:R-:W-:Y:S01]  /*0340*/  IMAD R3, R3, 0x18, R2 ;  /* 0x0000001803037824 */ /* 0x000fe200078e0202 */
[----:B-1----:R-:W-:-:S02]  /*0350*/  CS2R R4, SRZ ;  /* 0x0000000000047805 */ /* 0x002fc4000001ff00 */
[----:B------:R-:W-:Y:S01]  /*0360*/  CS2R R6, SRZ ;  /* 0x0000000000067805 */ /* 0x000fe2000001ff00 */
[----:B-----5:R-:W-:Y:S01]  /*0370*/  IMAD.WIDE R32, R3, 0x4, R32 ;  /* 0x0000000403207825 */ /* 0x020fe200078e0220 */
[----:B------:R-:W-:Y:S02]  /*0380*/  CS2R R2, SRZ ;  /* 0x0000000000027805 */ /* 0x000fe4000001ff00 */
[----:B0-----:R-:W-:Y:S02]  /*0390*/  CS2R R16, SRZ ;  /* 0x0000000000107805 */ /* 0x001fe4000001ff00 */
[----:B------:R-:W5:Y:S04]  /*03a0*/  @P1 LDG.E.EL R4, desc[UR4][R32.64] ;  /* 0x0000000420041981 */ /* 0x000f68000c2e1900 */
[----:B------:R-:W5:Y:S04]  /*03b0*/  @P1 LDG.E.EL R2, desc[UR4][R32.64] ;  /* 0x0000000420021981 */ /* 0x000f68000c2e1900 */
[----:B------:R-:W5:Y:S04]  /*03c0*/  @P1 LDG.E.EL R3, desc[UR4][R32.64] ;  /* 0x0000000420031981 */ /* 0x000f68000c2e1900 */
[----:B------:R-:W5:Y:S04]  /*03d0*/  @P1 LDG.E.EL R5, desc[UR4][R32.64] ;  /* 0x0000000420051981 */ /* 0x000f68000c2e1900 */
[----:B------:R-:W5:Y:S04]  /*03e0*/  @P1 LDG.E.EL R6, desc[UR4][R32.64] ;  /* 0x0000000420061981 */ /* 0x000f68000c2e1900 */
[----:B------:R-:W5:Y:S04]  /*03f0*/  @P1 LDG.E.EL R7, desc[UR4][R32.64] ;  /* 0x0000000420071981 */ /* 0x000f68000c2e1900 */
[----:B------:R-:W5:Y:S04]  /*0400*/  @P1 LDG.E.EL R16, desc[UR4][R32.64] ;  /* 0x0000000420101981 */ /* 0x000f68000c2e1900 */
[----:B------:R0:W5:Y:S01]  /*0410*/  @P1 LDG.E.EL R17, desc[UR4][R32.64] ;  /* 0x0000000420111981 */ /* 0x000162000c2e1900 */
[----:B--2---:R-:W-:-:S02]  /*0420*/  SEL R18, R15, RZ, P1 ;  /* 0x000000ff0f127207 */ /* 0x004fc40000800000 */
[----:B---3--:R-:W-:Y:S02]  /*0430*/  SEL R11, R11, RZ, P1 ;  /* 0x000000ff0b0b7207 */ /* 0x008fe40000800000 */
[C---:B------:R-:W-:Y:S02]  /*0440*/  PRMT R19, R18.reuse, 0x7632, R19 ;  /* 0x0000763212137816 */ /* 0x040fe40000000013 */
[C---:B------:R-:W-:Y:S02]  /*0450*/  PRMT R15, R11.reuse, 0x7632, R15 ;  /* 0x000076320b0f7816 */ /* 0x040fe4000000000f */
[----:B------:R-:W-:Y:S01]  /*0460*/  SHF.L.U32 R21, R18, 0x10, RZ ;  /* 0x0000001012157819 */ /* 0x000fe200000006ff */
[----:B------:R-:W-:Y:S01]  /*0470*/  IMAD.U32 R18, R11, 0x10000, RZ ;  /* 0x000100000b127824 */ /* 0x000fe200078e00ff */
[----:B------:R-:W-:Y:S02]  /*0480*/  SEL R31, R10, RZ, P1 ;  /* 0x000000ff0a1f7207 */ /* 0x000fe40000800000 */
[----:B------:R-:W1:Y:S01]  /*0490*/  LDC.64 R10, c[0x0][0x210] ;  /* 0x00008400ff0a7b82 */ /* 0x000e620000000a00 */
[----:B------:R-:W-:Y:S01]  /*04a0*/  SHF.L.U32 R15, R15, 0x10, RZ ;  /* 0x000000100f0f7819 */ /* 0x000fe200000006ff */
[----:B------:R-:W-:Y:S01]  /*04b0*/  IMAD.U32 R22, R19, 0x10000, RZ ;  /* 0x0001000013167824 */ /* 0x000fe200078e00ff */
[----:B------:R-:W-:-:S03]  /*04c0*/  SEL R14, R14, RZ, P1 ;  /* 0x000000ff0e0e7207 */ /* 0x000fc60000800000 */
[----:B------:R-:W-:Y:S01]  /*04d0*/  FADD R19, R15, R22 ;  /* 0x000000160f137221 */ /* 0x000fe20000000000 */
[----:B------:R-:W-:Y:S01]  /*04e0*/  SEL R15, R13, RZ, P1 ;  /* 0x000000ff0d0f7207 */ /* 0x000fe20000800000 */
[----:B------:R-:W-:Y:S01]  /*04f0*/  IMAD.U32 R13, R14, 0x10000, RZ ;  /* 0x000100000e0d7824 */ /* 0x000fe200078e00ff */
[----:B------:R-:W-:Y:S02]  /*0500*/  SHF.L.U32 R22, R31, 0x10, RZ ;  /* 0x000000101f167819 */ /* 0x000fe400000006ff */
[----:B------:R-:W-:Y:S01]  /*0510*/  SEL R9, R9, RZ, P1 ;  /* 0x000000ff09097207 */ /* 0x000fe20000800000 */
[----:B------:R-:W-:Y:S01]  /*0520*/  FADD R18, R18, R21 ;  /* 0x0000001512127221 */ /* 0x000fe20000000000 */
[----:B------:R-:W-:Y:S02]  /*0530*/  IMAD.U32 R36, R15, 0x10000, RZ ;  /* 0x000100000f247824 */ /* 0x000fe400078e00ff */
[----:B------:R-:W-:Y:S01]  /*0540*/  FADD R22, R22, R13 ;  /* 0x0000000d16167221 */ /* 0x000fe20000000000 */
[----:B------:R-:W-:Y:S01]  /*0550*/  SEL R13, R8, RZ, P1 ;  /* 0x000000ff080d7207 */ /* 0x000fe20000800000 */
[----:B------:R-:W-:Y:S01]  /*0560*/  IMAD.U32 R21, R9, 0x10000, RZ ;  /* 0x0001000009157824 */ /* 0x000fe200078e00ff */
[----:B------:R-:W-:-:S02]  /*0570*/  SEL R12, R12, RZ, P1 ;  /* 0x000000ff0c0c7207 */ /* 0x000fc40000800000 */
[----:B------:R-:W-:Y:S02]  /*0580*/  PRMT R14, R14, 0x7632, R14 ;  /* 0x000076320e0e7816 */ /* 0x000fe4000000000e */
[----:B------:R-:W-:Y:S02]  /*0590*/  PRMT R15, R15, 0x7632, R15 ;  /* 0x000076320f0f7816 */ /* 0x000fe4000000000f */
[----:B------:R-:W-:Y:S02]  /*05a0*/  PRMT R31, R31, 0x7632, R31 ;  /* 0x000076321f1f7816 */ /* 0x000fe4000000001f */
[----:B------:R-:W-:Y:S01]  /*05b0*/  PRMT R9, R9, 0x7632, R9 ;  /* 0x0000763209097816 */ /* 0x000fe20000000009 */
[----:B------:R-:W-:Y:S01]  /*05c0*/  IMAD.U32 R14, R14, 0x10000, RZ ;  /* 0x000100000e0e7824 */ /* 0x000fe200078e00ff */
[----:B------:R-:W-:Y:S01]  /*05d0*/  SHF.L.U32 R8, R15, 0x10, RZ ;  /* 0x000000100f087819 */ /* 0x000fe200000006ff */
[----:B------:R-:W-:Y:S01]  /*05e0*/  IMAD.U32 R31, R31, 0x10000, RZ ;  /* 0x000100001f1f7824 */ /* 0x000fe200078e00ff */
[----:B0-----:R-:W-:Y:S01]  /*05f0*/  SHF.L.U32 R32, R13, 0x10, RZ ;  /* 0x000000100d207819 */ /* 0x001fe200000006ff */
[----:B------:R-:W-:Y:S01]  /*0600*/  IMAD.U32 R15, R12, 0x10000, RZ ;  /* 0x000100000c0f7824 */ /* 0x000fe200078e00ff */
[----:B------:R-:W-:Y:S01]  /*0610*/  SHF.L.U32 R9, R9, 0x10, RZ ;  /* 0x0000001009097819 */ /* 0x000fe200000006ff */
[----:B------:R-:W-:-:S02]  /*0620*/  FADD R31, R31, R14 ;  /* 0x0000000e1f1f7221 */ /* 0x000fc40000000000 */
[----:B------:R-:W-:Y:S01]  /*0630*/  FADD R32, R32, R15 ;  /* 0x0000000f20207221 */ /* 0x000fe20000000000 */
[----:B-1----:R-:W-:-:S04]  /*0640*/  IMAD.WIDE R14, R0, 0x2, R10 ;  /* 0x00000002000e7825 */ /* 0x002fc800078e020a */
[----:B------:R-:W-:Y:S01]  /*0650*/  FADD R33, R9, R8 ;  /* 0x0000000809217221 */ /* 0x000fe20000000000 */
[----:B------:R-:W-:Y:S02]  /*0660*/  CS2R R8, SRZ ;  /* 0x0000000000087805 */ /* 0x000fe4000001ff00 */
[----:B------:R-:W-:Y:S02]  /*0670*/  CS2R R10, SRZ ;  /* 0x00000000000a7805 */ /* 0x000fe4000001ff00 */
[----:B----4-:R-:W-:Y:S02]  /*0680*/  SEL R27, R27, RZ, P0 ;  /* 0x000000ff1b1b7207 */ /* 0x010fe40000000000 */
[----:B------:R-:W-:Y:S02]  /*0690*/  SEL R23, R23, RZ, P0 ;  /* 0x000000ff17177207 */ /* 0x000fe40000000000 */
[----:B------:R-:W-:Y:S01]  /*06a0*/  SEL R24, R24, RZ, P0 ;  /* 0x000000ff18187207 */ /* 0x000fe20000000000 */
[----:B------:R0:W2:Y:S01]  /*06b0*/  @P0 LDG.E.128 R8, desc[UR4][R14.64] ;  /* 0x000000040e080981 */ /* 0x0000a2000c1e1d00 */
[----:B------:R-:W-:-:S02]  /*06c0*/  SEL R25, R25, RZ, P0 ;  /* 0x000000ff19197207 */ /* 0x000fc40000000000 */
[----:B------:R-:W-:Y:S02]  /*06d0*/  SEL R26, R26, RZ, P0 ;  /* 0x000000ff1a1a7207 */ /* 0x000fe40000000000 */
[----:B------:R-:W-:Y:S02]  /*06e0*/  SEL R28, R28, RZ, P0 ;  /* 0x000000ff1c1c7207 */ /* 0x000fe40000000000 */
[----:B------:R-:W-:Y:S01]  /*06f0*/  SEL R29, R29, RZ, P0 ;  /* 0x000000ff1d1d7207 */ /* 0x000fe20000000000 */
[----:B0-----:R-:W-:Y:S01]  /*0700*/  IMAD.MOV.U32 R14, RZ, RZ, 0x3c000000 ;  /* 0x3c000000ff0e7424 */ /* 0x001fe200078e00ff */
[----:B------:R-:W-:-:S03]  /*0710*/  SEL R15, R30, RZ, P0 ;  /* 0x000000ff1e0f7207 */ /* 0x000fc60000000000 */
[-C--:B------:R-:W-:Y:S01]  /*0720*/  FFMA R30, R27, R14.reuse, 9.9999999747524270788e-07 ;  /* 0x358637bd1b1e7423 */ /* 0x080fe2000000000e */
[-C--:B------:R-:W-:Y:S01]  /*0730*/  FFMA R23, R23, R14.reuse, 9.9999999747524270788e-07 ;  /* 0x358637bd17177423 */ /* 0x080fe2000000000e */
[-C--:B------:R-:W-:Y:S01]  /*0740*/  FFMA R24, R24, R14.reuse, 9.9999999747524270788e-07 ;  /* 0x358637bd18187423 */ /* 0x080fe2000000000e */
[-C--:B------:R-:W-:Y:S01]  /*0750*/  FFMA R25, R25, R14.reuse, 9.9999999747524270788e-07 ;  /* 0x358637bd19197423 */ /* 0x080fe2000000000e */
[-C--:B------:R-:W-:Y:S01]  /*0760*/  FFMA R26, R26, R14.reuse, 9.9999999747524270788e-07 ;  /* 0x358637bd1a1a7423 */ /* 0x080fe2000000000e */
[-C--:B------:R-:W-:Y:S01]  /*0770*/  FFMA R35, R28, R14.reuse, 9.9999999747524270788e-07 ;  /* 0x358637bd1c237423 */ /* 0x080fe2000000000e */
[-C--:B------:R-:W-:Y:S01]  /*0780*/  FFMA R29, R29, R14.reuse, 9.9999999747524270788e-07 ;  /* 0x358637bd1d1d7423 */ /* 0x080fe2000000000e */
[----:B------:R-:W-:Y:S02]  /*0790*/  FFMA R27, R15, R14, 9.9999999747524270788e-07 ;  /* 0x358637bd0f1b7423 */ /* 0x000fe4000000000e */
[----:B------:R-:W0:Y:S01]  /*07a0*/  LDC.64 R14, c[0x0][0x218] ;  /* 0x00008600ff0e7b82 */ /* 0x000e220000000a00 */
[----:B------:R-:W-:-:S02]  /*07b0*/  PRMT R12, R12, 0x7632, R12 ;  /* 0x000076320c0c7816 */ /* 0x000fc4000000000c */
[----:B------:R-:W-:Y:S02]  /*07c0*/  PRMT R13, R13, 0x7632, R13 ;  /* 0x000076320d0d7816 */ /* 0x000fe4000000000d */
[----:B------:R-:W-:-:S03]  /*07d0*/  SHF.L.U32 R12, R12, 0x10, RZ ;  /* 0x000000100c0c7819 */ /* 0x000fc600000006ff */
[----:B------:R-:W-:Y:S02]  /*07e0*/  IMAD.U32 R13, R13, 0x10000, RZ ;  /* 0x000100000d0d7824 */ /* 0x000fe400078e00ff */
[----:B------:R-:W-:Y:S02]  /*07f0*/  FADD R21, R21, R36 ;  /* 0x0000002415157221 */ /* 0x000fe40000000000 */
[----:B------:R-:W-:Y:S01]  /*0800*/  FADD R28, R13, R12 ;  /* 0x0000000c0d1c7221 */ /* 0x000fe20000000000 */
[----:B------:R-:W-:Y:S01]  /*0810*/  CS2R R12, SRZ ;  /* 0x00000000000c7805 */ /* 0x000fe2000001ff00 */
[----:B0-----:R-:W-:Y:S01]  /*0820*/  IMAD.WIDE R36, R34, 0x2, R14 ;  /* 0x0000000222247825 */ /* 0x001fe200078e020e */
[----:B------:R-:W-:-:S06]  /*0830*/  CS2R R14, SRZ ;  /* 0x00000000000e7805 */ /* 0x000fcc000001ff00 */
[----:B------:R-:W3:Y:S01]  /*0840*/  @P0 LDG.E.EL.128 R12, desc[UR4][R36.64] ;  /* 0x00000004240c0981 */ /* 0x000ee2000c2e1d00 */
[----:B------:R-:W0:Y:S01]  /*0850*/  MUFU.RSQ R29, R29 ;  /* 0x0000001d001d7308 */ /* 0x000e220000001400 */
[----:B-----5:R-:W-:Y:S02]  /*0860*/  SEL R4, R4, RZ, P1 ;  /* 0x000000ff04047207 */ /* 0x020fe40000800000 */
[----:B------:R-:W-:Y:S02]  /*0870*/  SEL R5, R5, RZ, P1 ;  /* 0x000000ff05057207 */ /* 0x000fe40000800000 */
[----:B------:R-:W-:Y:S02]  /*0880*/  SEL R6, R6, RZ, P1 ;  /* 0x000000ff06067207 */ /* 0x000fe40000800000 */
[----:B------:R-:W-:Y:S02]  /*0890*/  SEL R7, R7, RZ, P1 ;  /* 0x000000ff07077207 */ /* 0x000fe40000800000 */
[----:B--2---:R-:W-:-:S02]  /*08a0*/  SEL R11, R11, RZ, P0 ;  /* 0x000000ff0b0b7207 */ /* 0x004fc40000000000 */
[----:B------:R-:W-:Y:S02]  /*08b0*/  SEL R10, R10, RZ, P0 ;  /* 0x000000ff0a0a7207 */ /* 0x000fe40000000000 */
[----:B------:R-:W-:Y:S02]  /*08c0*/  SEL R9, R9, RZ, P0 ;  /* 0x000000ff09097207 */ /* 0x000fe40000000000 */
[----:B------:R-:W-:Y:S02]  /*08d0*/  SEL R8, R8, RZ, P0 ;  /* 0x000000ff08087207 */ /* 0x000fe40000000000 */
[----:B---3--:R-:W-:Y:S02]  /*08e0*/  SEL R34, R15, RZ, P0 ;  /* 0x000000ff0f227207 */ /* 0x008fe40000000000 */
[----:B------:R1:W2:Y:S02]  /*08f0*/  MUFU.RSQ R15, R27 ;  /* 0x0000001b000f7308 */ /* 0x0002a40000001400 */
[C---:B------:R-:W-:Y:S01]  /*0900*/  PRMT R36, R34.reuse, 0x7632, R36 ;  /* 0x0000763222247816 */ /* 0x040fe20000000024 */
[----:B------:R-:W-:Y:S01]  /*0910*/  IMAD.U32 R34, R34, 0x10000, RZ ;  /* 0x0001000022227824 */ /* 0x000fe200078e00ff */
[----:B-1----:R-:W-:-:S02]  /*0920*/  PRMT R27, R11, 0x7632, R27 ;  /* 0x000076320b1b7816 */ /* 0x002fc4000000001b */
[----:B------:R-:W-:Y:S01]  /*0930*/  SHF.L.U32 R11, R11, 0x10, RZ ;  /* 0x000000100b0b7819 */ /* 0x000fe200000006ff */
[----:B------:R-:W-:Y:S01]  /*0940*/  IMAD.U32 R36, R36, 0x10000, RZ ;  /* 0x0001000024247824 */ /* 0x000fe200078e00ff */
[----:B------:R-:W-:-:S03]  /*0950*/  SHF.L.U32 R27, R27, 0x10, RZ ;  /* 0x000000101b1b7819 */ /* 0x000fc600000006ff */
[----:B------:R-:W-:Y:S01]  /*0960*/  FADD R34, R11, R34 ;  /* 0x000000220b227221 */ /* 0x000fe20000000000 */
[----:B------:R-:W-:Y:S01]  /*0970*/  SEL R14, R14, RZ, P0 ;  /* 0x000000ff0e0e7207 */ /* 0x000fe20000000000 */
[----:B------:R-:W-:Y:S01]  /*0980*/  FADD R36, R27, R36 ;  /* 0x000000241b247221 */ /* 0x000fe20000000000 */
[C---:B------:R-:W-:Y:S01]  /*0990*/  PRMT R11, R10.reuse, 0x7632, R11 ;  /* 0x000076320a0b7816 */ /* 0x040fe2000000000b */
[----:B0-----:R-:W-:Y:S01]  /*09a0*/  FMUL R27, R29, R34 ;  /* 0x000000221d1b7220 */ /* 0x001fe20000400000 */
[----:B------:R-:W-:Y:S02]  /*09b0*/  SHF.L.U32 R34, R10, 0x10, RZ ;  /* 0x000000100a227819 */ /* 0x000fe400000006ff */
[C---:B------:R-:W-:Y:S01]  /*09c0*/  PRMT R10, R14.reuse, 0x7632, R10 ;  /* 0x000076320e0a7816 */ /* 0x040fe2000000000a */
[----:B------:R-:W-:Y:S01]  /*09d0*/  IMAD.U32 R29, R14, 0x10000, RZ ;  /* 0x000100000e1d7824 */ /* 0x000fe200078e00ff */
[----:B------:R-:W-:-:S03]  /*09e0*/  SHF.L.U32 R11, R11, 0x10, RZ ;  /* 0x000000100b0b7819 */ /* 0x000fc600000006ff */
[----:B------:R-:W-:-:S04]  /*09f0*/  IMAD.U32 R14, R10, 0x10000, RZ ;  /* 0x000100000a0e7824 */ /* 0x000fc800078e00ff */
[----:B------:R-:W-:Y:S01]  /*0a00*/  FADD R11, R11, R14 ;  /* 0x0000000e0b0b7221 */ /* 0x000fe20000000000 */
[----:B------:R-:W-:Y:S01]  /*0a10*/  SEL R14, R13, RZ, P0 ;  /* 0x000000ff0d0e7207 */ /* 0x000fe20000000000 */
[----:B------:R-:W-:Y:S01]  /*0a20*/  FADD R10, R34, R29 ;  /* 0x0000001d220a7221 */ /* 0x000fe20000000000 */
[C---:B------:R-:W-:Y:S02]  /*0a30*/  PRMT R13, R9.reuse, 0x7632, R13 ;  /* 0x00007632090d7816 */ /* 0x040fe4000000000d */
[----:B------:R-:W-:Y:S01]  /*0a40*/  SHF.L.U32 R29, R9, 0x10, RZ ;  /* 0x00000010091d7819 */ /* 0x000fe200000006ff */
[C---:B------:R-:W-:Y:S01]  /*0a50*/  IMAD.U32 R34, R14.reuse, 0x10000, RZ ;  /* 0x000100000e227824 */ /* 0x040fe200078e00ff */
[----:B------:R-:W-:Y:S01]  /*0a60*/  PRMT R9, R14, 0x7632, R9 ;  /* 0x000076320e097816 */ /* 0x000fe20000000009 */
[----:B--2---:R-:W-:Y:S01]  /*0a70*/  FMUL R15, R15, R36 ;  /* 0x000000240f0f7220 */ /* 0x004fe20000400000 */
[----:B------:R-:W-:Y:S01]  /*0a80*/  SHF.L.U32 R14, R13, 0x10, RZ ;  /* 0x000000100d0e7819 */ /* 0x000fe200000006ff */
[----:B------:R-:W-:Y:S01]  /*0a90*/  FADD R13, R29, R34 ;  /* 0x000000221d0d7221 */ /* 0x000fe20000000000 */
[----:B------:R0:W1:Y:S01]  /*0aa0*/  MUFU.RSQ R36, R35 ;  /* 0x0000002300247308 */ /* 0x0000620000001400 */
[----:B------:R-:W-:Y:S01]  /*0ab0*/  IMAD.U32 R9, R9, 0x10000, RZ ;  /* 0x0001000009097824 */ /* 0x000fe200078e00ff */
[----:B------:R-:W-:Y:S01]  /*0ac0*/  SEL R29, R12, RZ, P0 ;  /* 0x000000ff0c1d7207 */ /* 0x000fe20000000000 */
[----:B0-----:R-:W0:Y:S02]  /*0ad0*/  LDC.64 R34, c[0x0][0x228] ;  /* 0x00008a00ff227b82 */ /* 0x001e240000000a00 */
[----:B------:R-:W-:Y:S01]  /*0ae0*/  FADD R9, R14, R9 ;  /* 0x000000090e097221 */ /* 0x000fe20000000000 */
[C---:B------:R-:W-:Y:S01]  /*0af0*/  PRMT R14, R8.reuse, 0x7632, R14 ;  /* 0x00007632080e7816 */ /* 0x040fe2000000000e */
[----:B------:R-:W-:Y:S01]  /*0b00*/  IMAD.U32 R37, R29, 0x10000, RZ ;  /* 0x000100001d257824 */ /* 0x000fe200078e00ff */
[----:B------:R-:W-:-:S02]  /*0b10*/  SHF.L.U32 R12, R8, 0x10, RZ ;  /* 0x00000010080c7819 */ /* 0x000fc400000006ff */
[----:B------:R-:W-:Y:S02]  /*0b20*/  PRMT R8, R29, 0x7632, R8 ;  /* 0x000076321d087816 */ /* 0x000fe40000000008 */
[----:B------:R-:W-:Y:S01]  /*0b30*/  SHF.L.U32 R14, R14, 0x10, RZ ;  /* 0x000000100e0e7819 */ /* 0x000fe200000006ff */
[----:B------:R-:W-:Y:S01]  /*0b40*/  FADD R12, R12, R37 ;  /* 0x000000250c0c7221 */ /* 0x000fe20000000000 */
[----:B------:R-:W-:Y:S01]  /*0b50*/  LOP3.LUT R37, R20, 0xffffff80, RZ, 0xc0, !PT ;  /* 0xffffff8014257812 */ /* 0x000fe200078ec0ff */
[----:B------:R-:W-:Y:S01]  /*0b60*/  IMAD.U32 R8, R8, 0x10000, RZ ;  /* 0x0001000008087824 */ /* 0x000fe200078e00ff */
[----:B------:R-:W2:Y:S02]  /*0b70*/  MUFU.RSQ R29, R30 ;  /* 0x0000001e001d7308 */ /* 0x000ea40000001400 */
[----:B------:R-:W-:Y:S01]  /*0b80*/  IADD3 R37, R0, -R37, RZ ;  /* 0x8000002500257210 */ /* 0x000fe20007ffe0ff */
[----:B------:R-:W-:-:S05]  /*0b90*/  FADD R14, R14, R8 ;  /* 0x000000080e0e7221 */ /* 0x000fca0000000000 */
[----:B------:R2:W3:Y:S01]  /*0ba0*/  MUFU.RSQ R8, R26 ;  /* 0x0000001a00087308 */ /* 0x0004e20000001400 */
[----:B0-----:R-:W-:Y:S01]  /*0bb0*/  IMAD.WIDE R34, R37, 0x2, R34 ;  /* 0x0000000225227825 */ /* 0x001fe200078e0222 */
[----:B------:R-:W-:-:S03]  /*0bc0*/  SEL R37, R2, RZ, P1 ;  /* 0x000000ff02257207 */ /* 0x000fc60000800000 */
[----:B------:R-:W-:Y:S02]  /*0bd0*/  IMAD.MOV.U32 R2, RZ, RZ, 0x3c000000 ;  /* 0x3c000000ff027424 */ /* 0x000fe400078e00ff */
[----:B-1----:R-:W-:Y:S02]  /*0be0*/  FMUL R20, R36, R11 ;  /* 0x0000000b24147220 */ /* 0x002fe40000400000 */
[----:B------:R-:W-:Y:S01]  /*0bf0*/  FFMA R36, R37, R2, 9.9999999747524270788e-07 ;  /* 0x358637bd25247423 */ /* 0x000fe20000000002 */
[----:B------:R-:W-:Y:S01]  /*0c00*/  SEL R37, R3, RZ, P1 ;  /* 0x000000ff03257207 */ /* 0x000fe20000800000 */
[----:B--2---:R-:W-:Y:S02]  /*0c10*/  FMUL R26, R29, R10 ;  /* 0x0000000a1d1a7220 */ /* 0x004fe40000400000 */
[----:B------:R-:W0:Y:S01]  /*0c20*/  MUFU.RSQ R3, R36 ;  /* 0x0000002400037308 */ /* 0x000e220000001400 */
[----:B---3--:R-:W-:Y:S01]  /*0c30*/  FMUL R29, R8, R9 ;  /* 0x00000009081d7220 */ /* 0x008fe20000400000 */
[----:B------:R-:W-:-:S02]  /*0c40*/  CS2R R8, SRZ ;  /* 0x0000000000087805 */ /* 0x000fc4000001ff00 */
[----:B------:R-:W-:Y:S02]  /*0c50*/  CS2R R10, SRZ ;  /* 0x00000000000a7805 */ /* 0x000fe4000001ff00 */
[----:B------:R-:W-:-:S04]  /*0c60*/  SEL R30, R16, RZ, P1 ;  /* 0x000000ff101e7207 */ /* 0x000fc80000800000 */
[----:B------:R1:W2:Y:S01]  /*0c70*/  @P0 LDG.E.EL.128 R8, desc[UR4][R34.64] ;  /* 0x0000000422080981 */ /* 0x0002a2000c2e1d00 */
[-C--:B------:R-:W-:Y:S01]  /*0c80*/  FFMA R37, R37, R2.reuse, 9.9999999747524270788e-07 ;  /* 0x358637bd25257423 */ /* 0x080fe20000000002 */
[-C--:B------:R-:W-:Y:S01]  /*0c90*/  FFMA R4, R4, R2.reuse, 9.9999999747524270788e-07 ;  /* 0x358637bd04047423 */ /* 0x080fe20000000002 */
[-C--:B------:R-:W-:Y:S01]  /*0ca0*/  FFMA R5, R5, R2.reuse, 9.9999999747524270788e-07 ;  /* 0x358637bd05057423 */ /* 0x080fe20000000002 */
[-C--:B------:R-:W-:Y:S01]  /*0cb0*/  FFMA R16, R6, R2.reuse, 9.9999999747524270788e-07 ;  /* 0x358637bd06107423 */ /* 0x080fe20000000002 */
[-C--:B------:R-:W-:Y:S01]  /*0cc0*/  FFMA R30, R30, R2.reuse, 9.9999999747524270788e-07 ;  /* 0x358637bd1e1e7423 */ /* 0x080fe20000000002 */
[----:B-1----:R-:W-:Y:S01]  /*0cd0*/  SEL R34, R17, RZ, P1 ;  /* 0x000000ff11227207 */ /* 0x002fe20000800000 */
[----:B------:R-:W-:Y:S01]  /*0ce0*/  FFMA R35, R7, R2, 9.9999999747524270788e-07 ;  /* 0x358637bd07237423 */ /* 0x000fe20000000002 */
[----:B0-----:R-:W-:-:S03]  /*0cf0*/  FMUL R32, R3, R32 ;  /* 0x0000002003207220 */ /* 0x001fc60000400000 */
[----:B------:R-:W-:Y:S02]  /*0d00*/  FFMA R34, R34, R2, 9.9999999747524270788e-07 ;  /* 0x358637bd22227423 */ /* 0x000fe40000000002 */
[----:B------:R-:W0:Y:S01]  /*0d10*/  LDC.64 R2, c[0x0][0x248] ;  /* 0x00009200ff027b82 */ /* 0x000e220000000a00 */
[----:B------:R-:W-:Y:S01]  /*0d20*/  SHF.R.S32.HI R7, RZ, 0x1f, R0 ;  /* 0x0000001fff077819 */ /* 0x000fe20000011400 */
[----:B------:R-:W1:Y:S03]  /*0d30*/  MUFU.RSQ R4, R4 ;  /* 0x0000000400047308 */ /* 0x000e660000001400 */
[----:B------:R-:W-:-:S05]  /*0d40*/  LEA.HI R7, R7, R0, RZ, 0x7 ;  /* 0x0000000007077211 */ /* 0x000fca00078f38ff */
[----:B------:R3:W4:Y:S01]  /*0d50*/  MUFU.RSQ R6, R5 ;  /* 0x0000000500067308 */ /* 0x0007220000001400 */
[----:B------:R-:W-:-:S04]  /*0d60*/  LOP3.LUT R7, R7, 0xffffff80, RZ, 0xc0, !PT ;  /* 0xffffff8007077812 */ /* 0x000fc800078ec0ff */
[----:B------:R-:W-:Y:S01]  /*0d70*/  IADD3 R7, R0, -R7, RZ ;  /* 0x8000000700077210 */ /* 0x000fe20007ffe0ff */
[----:B-1----:R-:W-:Y:S01]  /*0d80*/  FMUL R21, R4, R21 ;  /* 0x0000001504157220 */ /* 0x002fe20000400000 */
[----:B---3--:R-:W-:-:S03]  /*0d90*/  CS2R R4, SRZ ;  /* 0x0000000000047805 */ /* 0x008fc6000001ff00 */
[----:B0-----:R-:W-:-:S04]  /*0da0*/  IMAD.WIDE R2, R7, 0x2, R2 ;  /* 0x0000000207027825 */ /* 0x001fc800078e0202 */
[----:B----4-:R-:W-:Y:S01]  /*0db0*/  FMUL R33, R6, R33 ;  /* 0x0000002106217220 */ /* 0x010fe20000400000 */
[----:B------:R-:W-:-:S06]  /*0dc0*/  CS2R R6, SRZ ;  /* 0x0000000000067805 */ /* 0x000fcc000001ff00 */
[----:B------:R0:W3:Y:S01]  /*0dd0*/  @P1 LDG.E.EL.128 R4, desc[UR4][R2.64] ;  /* 0x0000000402041981 */ /* 0x0000e2000c2e1d00 */
[----:B------:R-:W1:Y:S08]  /*0de0*/  MUFU.RSQ R17, R37 ;  /* 0x0000002500117308 */ /* 0x000e700000001400 */
[----:B------:R-:W4:Y:S01]  /*0df0*/  MUFU.RSQ R16, R16 ;  /* 0x0000001000107308 */ /* 0x000f220000001400 */
[----:B-1----:R-:W-:-:S07]  /*0e00*/  FMUL R17, R17, R28 ;  /* 0x0000001c11117220 */ /* 0x002fce0000400000 */
[----:B------:R-:W1:Y:S08]  /*0e10*/  MUFU.RSQ R23, R23 ;  /* 0x0000001700177308 */ /* 0x000e700000001400 */
[----:B------:R-:W5:Y:S01]  /*0e20*/  MUFU.RSQ R28, R25 ;  /* 0x00000019001c7308 */ /* 0x000f620000001400 */
[----:B----4-:R-:W-:Y:S01]  /*0e30*/  FMUL R22, R16, R22 ;  /* 0x0000001610167220 */ /* 0x010fe20000400000 */
[----:B-1----:R-:W-:-:S06]  /*0e40*/  FMUL R12, R23, R12 ;  /* 0x0000000c170c7220 */ /* 0x002fcc0000400000 */
[----:B------:R-:W1:Y:S01]  /*0e50*/  MUFU.RSQ R37, R24 ;  /* 0x0000001800257308 */ /* 0x000e620000001400 */
[----:B-----5:R-:W-:Y:S01]  /*0e60*/  FMUL R13, R28, R13 ;  /* 0x0000000d1c0d7220 */ /* 0x020fe20000400000 */
[----:B-1----:R-:W-:-:S06]  /*0e70*/  FMUL R14, R37, R14 ;  /* 0x0000000e250e7220 */ /* 0x002fcc0000400000 */
[----:B------:R-:W1:Y:S08]  /*0e80*/  MUFU.RSQ R36, R35 ;  /* 0x0000002300247308 */ /* 0x000e700000001400 */
[----:B------:R-:W4:Y:S08]  /*0e90*/  MUFU.RSQ R30, R30 ;  /* 0x0000001e001e7308 */ /* 0x000f300000001400 */
[----:B------:R-:W5:Y:S01]  /*0ea0*/  MUFU.RSQ R34, R34 ;  /* 0x0000002200227308 */ /* 0x000f620000001400 */
[----:B-1----:R-:W-:Y:S01]  /*0eb0*/  FMUL R31, R36, R31 ;  /* 0x0000001f241f7220 */ /* 0x002fe20000400000 */
[----:B----4-:R-:W-:Y:S01]  /*0ec0*/  FMUL R18, R30, R18 ;  /* 0x000000121e127220 */ /* 0x010fe20000400000 */
[----:B-----5:R-:W-:Y:S01]  /*0ed0*/  FMUL R19, R34, R19 ;  /* 0x0000001322137220 */ /* 0x020fe20000400000 */
[----:B--2---:R-:W-:-:S02]  /*0ee0*/  SEL R9, R9, RZ, P0 ;  /* 0x000000ff09097207 */ /* 0x004fc40000000000 */
[----:B------:R-:W-:Y:S02]  /*0ef0*/  SEL R10, R10, RZ, P0 ;  /* 0x000000ff0a0a7207 */ /* 0x000fe40000000000 */
[C---:B0-----:R-:W-:Y:S02]  /*0f00*/  PRMT R2, R9.reuse, 0x7632, R2 ;  /* 0x0000763209027816 */ /* 0x041fe40000000002 */
[----:B------:R-:W-:-:S03]  /*0f10*/  SHF.L.U32 R9, R9, 0x10, RZ ;  /* 0x0000001009097819 */ /* 0x000fc600000006ff */
[----:B------:R-:W-:Y:S01]  /*0f20*/  IMAD.U32 R16, R2, 0x10000, RZ ;  /* 0x0001000002107824 */ /* 0x000fe200078e00ff */
[----:B------:R-:W-:Y:S02]  /*0f30*/  PRMT R2, R10, 0x7632, R2 ;  /* 0x000076320a027816 */ /* 0x000fe40000000002 */
[----:B------:R-:W-:-:S03]  /*0f40*/  SEL R11, R11, RZ, P0 ;  /* 0x000000ff0b0b7207 */ /* 0x000fc60000000000 */
[----:B------:R-:W-:Y:S02]  /*0f50*/  IMAD.U32 R23, R2, 0x10000, RZ ;  /* 0x0001000002177824 */ /* 0x000fe400078e00ff */
[----:B------:R-:W-:Y:S01]  /*0f60*/  FADD R2, RZ, R9 ;  /* 0x00000009ff027221 */ /* 0x000fe20000000000 */
[----:B------:R-:W-:Y:S02]  /*0f70*/  PRMT R3, R11, 0x7632, R3 ;  /* 0x000076320b037816 */ /* 0x000fe40000000003 */
[----:B------:R-:W-:Y:S01]  /*0f80*/  SEL R8, R8, RZ, P0 ;  /* 0x000000ff08087207 */ /* 0x000fe20000000000 */
[----:B------:R-:W-:Y:S01]  /*0f90*/  FADD R9, RZ, R23 ;  /* 0x00000017ff097221 */ /* 0x000fe20000000000 */
[----:B------:R-:W-:Y:S01]  /*0fa0*/  FMUL R2, R13, R2 ;  /* 0x000000020d027220 */ /* 0x000fe20000400000 */
[----:B------:R-:W-:Y:S01]  /*0fb0*/  SHF.L.U32 R10, R10, 0x10, RZ ;  /* 0x000000100a0a7819 */ /* 0x000fe200000006ff */
[----:B------:R-:W-:Y:S01]  /*0fc0*/  FADD R16, RZ, R16 ;  /* 0x00000010ff107221 */ /* 0x000fe20000000000 */
[----:B------:R-:W-:Y:S01]  /*0fd0*/  IMAD.U32 R13, R3, 0x10000, RZ ;  /* 0x00010000030d7824 */ /* 0x000fe200078e00ff */
[----:B------:R-:W-:Y:S01]  /*0fe0*/  PRMT R3, R8, 0x7632, R3 ;  /* 0x0000763208037816 */ /* 0x000fe20000000003 */
[----:B------:R-:W-:Y:S01]  /*0ff0*/  FMUL R20, R20, R9 ;  /* 0x0000000914147220 */ /* 0x000fe20000400000 */
[----:B------:R-:W-:Y:S01]  /*1000*/  FMUL R29, R29, R16 ;  /* 0x000000101d1d7220 */ /* 0x000fe20000400000 */
[----:B------:R-:W-:Y:S01]  /*1010*/  FADD R9, RZ, R10 ;  /* 0x0000000aff097221 */ /* 0x000fe20000000000 */
[----:B------:R-:W-:Y:S01]  /*1020*/  SHF.L.U32 R16, R11, 0x10, RZ ;  /* 0x000000100b107819 */ /* 0x000fe200000006ff */
[----:B------:R-:W-:Y:S01]  /*1030*/  FADD R10, RZ, R13 ;  /* 0x0000000dff0a7221 */ /* 0x000fe20000000000 */
[----:B------:R-:W-:Y:S01]  /*1040*/  IMAD.U32 R13, R3, 0x10000, RZ ;  /* 0x00010000030d7824 */ /* 0x000fe200078e00ff */
[----:B------:R-:W-:Y:S01]  /*1050*/  SHF.L.U32 R11, R8, 0x10, RZ ;  /* 0x00000010080b7819 */ /* 0x000fe200000006ff */
[----:B------:R-:W-:-:S02]  /*1060*/  FMUL R3, R26, R9 ;  /* 0x000000091a037220 */ /* 0x000fc40000400000 */
[----:B------:R-:W-:Y:S02]  /*1070*/  FADD R9, RZ, R13 ;  /* 0x0000000dff097221 */ /* 0x000fe40000000000 */
[----:B------:R-:W-:Y:S02]  /*1080*/  FADD R11, RZ, R11 ;  /* 0x0000000bff0b7221 */ /* 0x000fe40000000000 */
[----:B------:R-:W-:Y:S02]  /*1090*/  FMUL R14, R14, R9 ;  /* 0x000000090e0e7220 */ /* 0x000fe40000400000 */
[----:B------:R-:W-:Y:S01]  /*10a0*/  FMUL R9, R12, R11 ;  /* 0x0000000b0c097220 */ /* 0x000fe20000400000 */
[----:B------:R-:W-:Y:S01]  /*10b0*/  FMUL R15, R15, R10 ;  /* 0x0000000a0f0f7220 */ /* 0x000fe20000400000 */
[----:B---3--:R-:W-:-:S04]  /*10c0*/  SEL R4, R4, RZ, P1 ;  /* 0x000000ff04047207 */ /* 0x008fc80000800000 */
[C---:B------:R-:W-:Y:S01]  /*10d0*/  PRMT R11, R4.reuse, 0x7632, R11 ;  /* 0x00007632040b7816 */ /* 0x040fe2000000000b */
[----:B------:R-:W-:Y:S01]  /*10e0*/  IMAD.U32 R12, R4, 0x10000, RZ ;  /* 0x00010000040c7824 */ /* 0x000fe200078e00ff */
[----:B------:R-:W-:Y:S02]  /*10f0*/  SEL R10, R5, RZ, P1 ;  /* 0x000000ff050a7207 */ /* 0x000fe40000800000 */
[----:B------:R-:W-:Y:S01]  /*1100*/  SHF.L.U32 R11, R11, 0x10, RZ ;  /* 0x000000100b0b7819 */ /* 0x000fe200000006ff */
[----:B------:R-:W-:Y:S01]  /*1110*/  FADD R23, RZ, R12 ;  /* 0x0000000cff177221 */ /* 0x000fe20000000000 */
[----:B------:R-:W-:Y:S01]  /*1120*/  SEL R6, R6, RZ, P1 ;  /* 0x000000ff06067207 */ /* 0x000fe20000800000 */
[C---:B------:R-:W-:Y:S01]  /*1130*/  IMAD.U32 R13, R10.reuse, 0x10000, RZ ;  /* 0x000100000a0d7824 */ /* 0x040fe200078e00ff */
[----:B------:R-:W0:Y:S01]  /*1140*/  LDC.64 R4, c[0x0][0x250] ;  /* 0x00009400ff047b82 */ /* 0x000e220000000a00 */
[----:B------:R-:W-:Y:S01]  /*1150*/  FADD R12, RZ, R11 ;  /* 0x0000000bff0c7221 */ /* 0x000fe20000000000 */
[----:B------:R-:W-:-:S02]  /*1160*/  PRMT R10, R10, 0x7632, R10 ;  /* 0x000076320a0a7816 */ /* 0x000fc4000000000a */
[----:B------:R-:W-:Y:S01]  /*1170*/  SEL R7, R7, RZ, P1 ;  /* 0x000000ff07077207 */ /* 0x000fe20000800000 */
[----:B------:R-:W-:Y:S01]  /*1180*/  @P3 FMUL R14, R17, R12 ;  /* 0x0000000c110e3220 */ /* 0x000fe20000400000 */
[----:B------:R-:W-:Y:S01]  /*1190*/  SHF.L.U32 R11, R10, 0x10, RZ ;  /* 0x000000100a0b7819 */ /* 0x000fe200000006ff */
[C---:B------:R-:W-:Y:S01]  /*11a0*/  IMAD.U32 R12, R6.reuse, 0x10000, RZ ;  /* 0x00010000060c7824 */ /* 0x040fe200078e00ff */
[----:B------:R-:W-:Y:S02]  /*11b0*/  PRMT R10, R6, 0x7632, R10 ;  /* 0x00007632060a7816 */ /* 0x000fe4000000000a */
[C---:B------:R-:W-:Y:S01]  /*11c0*/  PRMT R6, R7.reuse, 0x7632, R6 ;  /* 0x0000763207067816 */ /* 0x040fe20000000006 */
[----:B------:R-:W-:Y:S01]  /*11d0*/  FADD R8, RZ, R16 ;  /* 0x00000010ff087221 */ /* 0x000fe20000000000 */
[----:B------:R-:W-:Y:S01]  /*11e0*/  FADD R16, RZ, R13 ;  /* 0x0000000dff107221 */ /* 0x000fe20000000000 */
[----:B------:R-:W-:Y:S01]  /*11f0*/  SHF.L.U32 R10, R10, 0x10, RZ ;  /* 0x000000100a0a7819 */ /* 0x000fe200000006ff */
[----:B------:R-:W-:Y:S01]  /*1200*/  IMAD.U32 R7, R7, 0x10000, RZ ;  /* 0x0001000007077824 */ /* 0x000fe200078e00ff */
[----:B------:R-:W-:Y:S01]  /*1210*/  SHF.L.U32 R6, R6, 0x10, RZ ;  /* 0x0000001006067819 */ /* 0x000fe200000006ff */
[----:B------:R-:W-:Y:S01]  /*1220*/  @P3 FMUL R2, R21, R16 ;  /* 0x0000001015023220 */ /* 0x000fe20000400000 */
[----:B------:R-:W-:Y:S01]  /*1230*/  FADD R16, RZ, R11 ;  /* 0x0000000bff107221 */ /* 0x000fe20000000000 */
[----:B------:R-:W-:Y:S01]  /*1240*/  FADD R11, RZ, R12 ;  /* 0x0000000cff0b7221 */ /* 0x000fe20000000000 */
[----:B------:R-:W-:Y:S01]  /*1250*/  FADD R10, RZ, R10 ;  /* 0x0000000aff0a7221 */ /* 0x000fe20000000000 */
[----:B------:R-:W-:Y:S01]  /*1260*/  FADD R7, RZ, R7 ;  /* 0x00000007ff077221 */ /* 0x000fe20000000000 */
[----:B------:R-:W-:Y:S01]  /*1270*/  FADD R6, RZ, R6 ;  /* 0x00000006ff067221 */ /* 0x000fe20000000000 */
[----:B------:R-:W-:Y:S01]  /*1280*/  FMUL R8, R27, R8 ;  /* 0x000000081b087220 */ /* 0x000fe20000400000 */
[----:B------:R-:W-:Y:S01]  /*1290*/  @P3 FMUL R9, R32, R23 ;  /* 0x0000001720093220 */ /* 0x000fe20000400000 */
[----:B------:R-:W-:Y:S01]  /*12a0*/  @P3 FMUL R29, R33, R16 ;  /* 0x00000010211d3220 */ /* 0x000fe20000400000 */
[----:B------:R-:W-:Y:S01]  /*12b0*/  @P3 FMUL R3, R22, R11 ;  /* 0x0000000b16033220 */ /* 0x000fe20000400000 */
[----:B------:R-:W-:Y:S01]  /*12c0*/  @P3 FMUL R20, R31, R10 ;  /* 0x0000000a1f143220 */ /* 0x000fe20000400000 */
[----:B------:R-:W-:Y:S01]  /*12d0*/  @P3 FMUL R8, R18, R7 ;  /* 0x0000000712083220 */ /* 0x000fe20000400000 */
[----:B------:R-:W-:Y:S01]  /*12e0*/  @P3 FMUL R15, R19, R6 ;  /* 0x00000006130f3220 */ /* 0x000fe20000400000 */
[----:B------:R-:W-:Y:S01]  /*12f0*/  F2FP.BF16.F32.PACK_AB R12, R14, R9 ;  /* 0x000000090e0c723e */ /* 0x000fe200000010ff */
[----:B0-----:R-:W-:Y:S01]  /*1300*/  IMAD.WIDE R4, R0, 0x2, R4 ;  /* 0x0000000200047825 */ /* 0x001fe200078e0204 */
[----:B------:R-:W-:-:S02]  /*1310*/  F2FP.BF16.F32.PACK_AB R13, R29, R2 ;  /* 0x000000021d0d723e */ /* 0x000fc400000010ff */
[----:B------:R-:W-:Y:S02]  /*1320*/  F2FP.BF16.F32.PACK_AB R14, R20, R3 ;  /* 0x00000003140e723e */ /* 0x000fe400000010ff */
[----:B------:R-:W-:Y:S01]  /*1330*/  F2FP.BF16.F32.PACK_AB R15, R15, R8 ;  /* 0x000000080f0f723e */ /* 0x000fe200000010ff */
[----:B------:R-:W-:Y:S06]  /*1340*/  @P2 EXIT ;  /* 0x000000000000294d */ /* 0x000fec0003800000 */
[----:B------:R-:W-:Y:S01]  /*1350*/  STG.E.128 desc[UR4][R4.64], R12 ;  /* 0x0000000c04007986 */ /* 0x000fe2000c101d04 */
[----:B------:R-:W-:Y:S05]  /*1360*/  EXIT ;  /* 0x000000000000794d */ /* 0x000fea0003800000 */
.L_x_0:
[----:B------:R-:W-:-:S00]  /*1370*/  BRA `(.L_x_0) ;  /* 0xfffffffc00fc7947 */ /* 0x000fc0000383ffff */
[----:B------:R-:W-:-:S00]  /*1380*/  NOP ;  /* 0x0000000000007918 */ /* 0x000fc00000000000 */
[----:B------:R-:W-:-:S00]  /*1390*/  NOP ;  /* 0x0000000000007918 */ /* 0x000fc00000000000 */
[----:B------:R-:W-:-:S00]  /*13a0*/  NOP ;  /* 0x0000000000007918 */ /* 0x000fc00000000000 */
[----:B------:R-:W-:-:S00]  /*13b0*/  NOP ;  /* 0x0000000000007918 */ /* 0x000fc00000000000 */
[----:B------:R-:W-:-:S00]  /*13c0*/  NOP ;  /* 0x0000000000007918 */ /* 0x000fc00000000000 */
[----:B------:R-:W-:-:S00]  /*13d0*/  NOP ;  /* 0x0000000000007918 */ /* 0x000fc00000000000 */
[----:B------:R-:W-:-:S00]  /*13e0*/  NOP ;  /* 0x0000000000007918 */ /* 0x000fc00000000000 */
[----:B------:R-:W-:-:S00]  /*13f0*/  NOP ;  /* 0x0000000000007918 */ /* 0x000fc00000000000 */
.L_x_1:


//--------------------- .nv.global.init           --------------------------
	.section	.nv.global.init,"aw",@progbits
.nv.global.init:
	.type		_$_str,@object
	.size		_$_str,(.L_0 - _$_str)
_$_str:
        /*0000*/ 	.byte	0x5f, 0x5f, 0x43, 0x55, 0x44, 0x41, 0x5f, 0x46, 0x54, 0x5a, 0x00
.L_0:


//--------------------- .nv.constant0.triton_     --------------------------
	.section	.nv.constant0.triton_,"a",@progbits
	.sectionflags	@""
	.align	4
.nv.constant0.triton_:
	.zero		608
